//
// Generated by NVIDIA NVVM Compiler
//
// Compiler Build ID: CL-36424714
// Cuda compilation tools, release 13.0, V13.0.88
// Based on NVVM 20.0.0
//

.version 9.0
.target sm_100
.address_size 64

	// .globl	_ZN3cub18CUB_300001_SM_10006detail11EmptyKernelIvEEvv
.global .align 1 .b8 _ZN34_INTERNAL_8eab8d9c_4_k_cu_1db02bf74cuda3std3__45__cpo5beginE[1];
.global .align 1 .b8 _ZN34_INTERNAL_8eab8d9c_4_k_cu_1db02bf74cuda3std3__45__cpo3endE[1];
.global .align 1 .b8 _ZN34_INTERNAL_8eab8d9c_4_k_cu_1db02bf74cuda3std3__45__cpo6cbeginE[1];
.global .align 1 .b8 _ZN34_INTERNAL_8eab8d9c_4_k_cu_1db02bf74cuda3std3__45__cpo4cendE[1];
.global .align 1 .b8 _ZN34_INTERNAL_8eab8d9c_4_k_cu_1db02bf74cuda3std3__45__cpo6rbeginE[1];
.global .align 1 .b8 _ZN34_INTERNAL_8eab8d9c_4_k_cu_1db02bf74cuda3std3__45__cpo4rendE[1];
.global .align 1 .b8 _ZN34_INTERNAL_8eab8d9c_4_k_cu_1db02bf74cuda3std3__45__cpo7crbeginE[1];
.global .align 1 .b8 _ZN34_INTERNAL_8eab8d9c_4_k_cu_1db02bf74cuda3std3__45__cpo5crendE[1];
.global .align 1 .b8 _ZN34_INTERNAL_8eab8d9c_4_k_cu_1db02bf74cuda3std3__436_GLOBAL__N__8eab8d9c_4_k_cu_1db02bf76ignoreE[1];
.global .align 1 .b8 _ZN34_INTERNAL_8eab8d9c_4_k_cu_1db02bf74cuda3std3__419piecewise_constructE[1];
.global .align 1 .b8 _ZN34_INTERNAL_8eab8d9c_4_k_cu_1db02bf74cuda3std3__48in_placeE[1];
.global .align 1 .b8 _ZN34_INTERNAL_8eab8d9c_4_k_cu_1db02bf74cuda3std3__420unreachable_sentinelE[1];
.global .align 1 .b8 _ZN34_INTERNAL_8eab8d9c_4_k_cu_1db02bf74cuda3std3__47nulloptE[1];
.global .align 1 .b8 _ZN34_INTERNAL_8eab8d9c_4_k_cu_1db02bf74cuda3std3__48unexpectE[1];
.global .align 1 .b8 _ZN34_INTERNAL_8eab8d9c_4_k_cu_1db02bf74cuda3std6ranges3__45__cpo4swapE[1];
.global .align 1 .b8 _ZN34_INTERNAL_8eab8d9c_4_k_cu_1db02bf74cuda3std6ranges3__45__cpo9iter_moveE[1];
.global .align 1 .b8 _ZN34_INTERNAL_8eab8d9c_4_k_cu_1db02bf74cuda3std6ranges3__45__cpo5beginE[1];
.global .align 1 .b8 _ZN34_INTERNAL_8eab8d9c_4_k_cu_1db02bf74cuda3std6ranges3__45__cpo3endE[1];
.global .align 1 .b8 _ZN34_INTERNAL_8eab8d9c_4_k_cu_1db02bf74cuda3std6ranges3__45__cpo6cbeginE[1];
.global .align 1 .b8 _ZN34_INTERNAL_8eab8d9c_4_k_cu_1db02bf74cuda3std6ranges3__45__cpo4cendE[1];
.global .align 1 .b8 _ZN34_INTERNAL_8eab8d9c_4_k_cu_1db02bf74cuda3std6ranges3__45__cpo7advanceE[1];
.global .align 1 .b8 _ZN34_INTERNAL_8eab8d9c_4_k_cu_1db02bf74cuda3std6ranges3__45__cpo9iter_swapE[1];
.global .align 1 .b8 _ZN34_INTERNAL_8eab8d9c_4_k_cu_1db02bf74cuda3std6ranges3__45__cpo4nextE[1];
.global .align 1 .b8 _ZN34_INTERNAL_8eab8d9c_4_k_cu_1db02bf74cuda3std6ranges3__45__cpo4prevE[1];
.global .align 1 .b8 _ZN34_INTERNAL_8eab8d9c_4_k_cu_1db02bf74cuda3std6ranges3__45__cpo4dataE[1];
.global .align 1 .b8 _ZN34_INTERNAL_8eab8d9c_4_k_cu_1db02bf74cuda3std6ranges3__45__cpo5cdataE[1];
.global .align 1 .b8 _ZN34_INTERNAL_8eab8d9c_4_k_cu_1db02bf74cuda3std6ranges3__45__cpo4sizeE[1];
.global .align 1 .b8 _ZN34_INTERNAL_8eab8d9c_4_k_cu_1db02bf74cuda3std6ranges3__45__cpo5ssizeE[1];
.global .align 1 .b8 _ZN34_INTERNAL_8eab8d9c_4_k_cu_1db02bf74cuda3std6ranges3__45__cpo8distanceE[1];
.global .align 1 .b8 _ZN34_INTERNAL_8eab8d9c_4_k_cu_1db02bf76thrust24THRUST_300001_SM_1000_NS8cuda_cub3parE[1];
.global .align 1 .b8 _ZN34_INTERNAL_8eab8d9c_4_k_cu_1db02bf76thrust24THRUST_300001_SM_1000_NS8cuda_cub10par_nosyncE[1];
.global .align 1 .b8 _ZN34_INTERNAL_8eab8d9c_4_k_cu_1db02bf76thrust24THRUST_300001_SM_1000_NS6system6detail10sequential3seqE[1];
.global .align 1 .b8 _ZN34_INTERNAL_8eab8d9c_4_k_cu_1db02bf76thrust24THRUST_300001_SM_1000_NS12placeholders2_1E[1];
.global .align 1 .b8 _ZN34_INTERNAL_8eab8d9c_4_k_cu_1db02bf76thrust24THRUST_300001_SM_1000_NS12placeholders2_2E[1];
.global .align 1 .b8 _ZN34_INTERNAL_8eab8d9c_4_k_cu_1db02bf76thrust24THRUST_300001_SM_1000_NS12placeholders2_3E[1];
.global .align 1 .b8 _ZN34_INTERNAL_8eab8d9c_4_k_cu_1db02bf76thrust24THRUST_300001_SM_1000_NS12placeholders2_4E[1];
.global .align 1 .b8 _ZN34_INTERNAL_8eab8d9c_4_k_cu_1db02bf76thrust24THRUST_300001_SM_1000_NS12placeholders2_5E[1];
.global .align 1 .b8 _ZN34_INTERNAL_8eab8d9c_4_k_cu_1db02bf76thrust24THRUST_300001_SM_1000_NS12placeholders2_6E[1];
.global .align 1 .b8 _ZN34_INTERNAL_8eab8d9c_4_k_cu_1db02bf76thrust24THRUST_300001_SM_1000_NS12placeholders2_7E[1];
.global .align 1 .b8 _ZN34_INTERNAL_8eab8d9c_4_k_cu_1db02bf76thrust24THRUST_300001_SM_1000_NS12placeholders2_8E[1];
.global .align 1 .b8 _ZN34_INTERNAL_8eab8d9c_4_k_cu_1db02bf76thrust24THRUST_300001_SM_1000_NS12placeholders2_9E[1];
.global .align 1 .b8 _ZN34_INTERNAL_8eab8d9c_4_k_cu_1db02bf76thrust24THRUST_300001_SM_1000_NS12placeholders3_10E[1];
.global .align 1 .b8 _ZN34_INTERNAL_8eab8d9c_4_k_cu_1db02bf76thrust24THRUST_300001_SM_1000_NS3seqE[1];

.visible .entry _ZN3cub18CUB_300001_SM_10006detail11EmptyKernelIvEEvv()
{


	ret;

}


// ===== COMPILED SASS (sm_100) =====

	.target	sm_100

	.elftype	@"ET_EXEC"


//--------------------- .note.nv.tkinfo           --------------------------
	.section	.note.nv.tkinfo,"",@"SHT_NOTE"
	.sectionflags	@"SHF_NOTE_NV_TKINFO"
	.tkinfo
        /*0018*/ 	.word	0x00000002
        /*0030*/ 	.string	""
        /*0030*/ 	.string	"ptxas"
        /*0030*/ 	.string	"Cuda compilation tools, release 13.0, V13.0.88"
        /*0030*/ 	.string	"Build cuda_13.0.r13.0/compiler.36424714_0"
        /*0030*/ 	.string	"-arch sm_100 -m 64 "



//--------------------- .note.nv.cuinfo           --------------------------
	.section	.note.nv.cuinfo,"",@"SHT_NOTE"
	.sectionflags	@"SHF_NOTE_NV_CUINFO"
        /*0018*/ 	.short	0x0002
        /*001a*/ 	.short	0x0064
        /*001c*/ 	.short	0x0082
	.zero		2


//--------------------- .nv.info                  --------------------------
	.section	.nv.info,"",@"SHT_CUDA_INFO"
	.align	4


	//----- nvinfo : EIATTR_REGCOUNT
	.align		4
        /*0000*/ 	.byte	0x04, 0x2f
        /*0002*/ 	.short	(.L_44 - .L_43)
	.align		4
.L_43:
        /*0004*/ 	.word	index@(_ZN3cub18CUB_300001_SM_10006detail11EmptyKernelIvEEvv)
        /*0008*/ 	.word	0x00000004


	//----- nvinfo : EIATTR_FRAME_SIZE
	.align		4
.L_44:
        /*000c*/ 	.byte	0x04, 0x11
        /*000e*/ 	.short	(.L_46 - .L_45)
	.align		4
.L_45:
        /*0010*/ 	.word	index@(_ZN3cub18CUB_300001_SM_10006detail11EmptyKernelIvEEvv)
        /*0014*/ 	.word	0x00000000


	//----- nvinfo : EIATTR_MIN_STACK_SIZE
	.align		4
.L_46:
        /*0018*/ 	.byte	0x04, 0x12
        /*001a*/ 	.short	(.L_48 - .L_47)
	.align		4
.L_47:
        /*001c*/ 	.word	index@(_ZN3cub18CUB_300001_SM_10006detail11EmptyKernelIvEEvv)
        /*0020*/ 	.word	0x00000000
.L_48:


//--------------------- .nv.compat                --------------------------
	.section	.nv.compat,"",@"SHT_CUDA_COMPAT_INFO"
	.align	4
        /*0000*/ 	.byte	0x02, 0x09, 0x00, 0x00, 0x02, 0x02, 0x01, 0x00, 0x02, 0x05, 0x05, 0x00, 0x03, 0x07, 0x01, 0x01
        /*0010*/ 	.byte	0x02, 0x03, 0x00, 0x00, 0x02, 0x06, 0x01, 0x00, 0x04, 0x0b, 0x08, 0x00, 0x09, 0x00, 0x00, 0x00
        /*0020*/ 	.byte	0x00, 0x00, 0x00, 0x00


//--------------------- .nv.info._ZN3cub18CUB_300001_SM_10006detail11EmptyKernelIvEEvv --------------------------
	.section	.nv.info._ZN3cub18CUB_300001_SM_10006detail11EmptyKernelIvEEvv,"",@"SHT_CUDA_INFO"
	.sectionflags	@""
	.align	4


	//----- nvinfo : EIATTR_CUDA_API_VERSION
	.align		4
        /*0000*/ 	.byte	0x04, 0x37
        /*0002*/ 	.short	(.L_50 - .L_49)
.L_49:
        /*0004*/ 	.word	0x00000082


	//----- nvinfo : EIATTR_SPARSE_MMA_MASK
	.align		4
.L_50:
        /*0008*/ 	.byte	0x03, 0x50
        /*000a*/ 	.short	0x0000


	//----- nvinfo : EIATTR_MAXREG_COUNT
	.align		4
        /*000c*/ 	.byte	0x03, 0x1b
        /*000e*/ 	.short	0x00ff


	//----- nvinfo : EIATTR_MERCURY_ISA_VERSION
	.align		4
        /*0010*/ 	.byte	0x03, 0x5f
        /*0012*/ 	.short	0x0101


	//----- nvinfo : EIATTR_VRC_CTA_INIT_COUNT
	.align		4
        /*0014*/ 	.byte	0x02, 0x4a
	.zero		1
	.zero		1


	//----- nvinfo : EIATTR_EXIT_INSTR_OFFSETS
	.align		4
        /*0018*/ 	.byte	0x04, 0x1c
        /*001a*/ 	.short	(.L_52 - .L_51)


	//   ....[0]....
.L_51:
        /*001c*/ 	.word	0x00000010


	//----- nvinfo : EIATTR_SW_WAR
	.align		4
.L_52:
        /*0020*/ 	.byte	0x04, 0x36
        /*0022*/ 	.short	(.L_54 - .L_53)
.L_53:
        /*0024*/ 	.word	0x00000008
.L_54:


//--------------------- .nv.callgraph             --------------------------
	.section	.nv.callgraph,"",@"SHT_CUDA_CALLGRAPH"
	.align	4
	.sectionentsize	8
	.align		4
        /*0000*/ 	.word	0x00000000
	.align		4
        /*0004*/ 	.word	0xffffffff
	.align		4
        /*0008*/ 	.word	0x00000000
	.align		4
        /*000c*/ 	.word	0xfffffffe
	.align		4
        /*0010*/ 	.word	0x00000000
	.align		4
        /*0014*/ 	.word	0xfffffffd
	.align		4
        /*0018*/ 	.word	0x00000000
	.align		4
        /*001c*/ 	.word	0xfffffffc


//--------------------- .nv.constant4             --------------------------
	.section	.nv.constant4,"a",@progbits
	.align	8
	.align		8
.nv.constant4:
        /*0000*/ 	.dword	_ZN34_INTERNAL_8eab8d9c_4_k_cu_1db02bf74cuda3std3__45__cpo5beginE
	.align		8
        /*0008*/ 	.dword	_ZN34_INTERNAL_8eab8d9c_4_k_cu_1db02bf74cuda3std3__45__cpo3endE
	.align		8
        /*0010*/ 	.dword	_ZN34_INTERNAL_8eab8d9c_4_k_cu_1db02bf74cuda3std3__45__cpo6cbeginE
	.align		8
        /*0018*/ 	.dword	_ZN34_INTERNAL_8eab8d9c_4_k_cu_1db02bf74cuda3std3__45__cpo4cendE
	.align		8
        /*0020*/ 	.dword	_ZN34_INTERNAL_8eab8d9c_4_k_cu_1db02bf74cuda3std3__45__cpo6rbeginE
	.align		8
        /*0028*/ 	.dword	_ZN34_INTERNAL_8eab8d9c_4_k_cu_1db02bf74cuda3std3__45__cpo4rendE
	.align		8
        /*0030*/ 	.dword	_ZN34_INTERNAL_8eab8d9c_4_k_cu_1db02bf74cuda3std3__45__cpo7crbeginE
	.align		8
        /*0038*/ 	.dword	_ZN34_INTERNAL_8eab8d9c_4_k_cu_1db02bf74cuda3std3__45__cpo5crendE
	.align		8
        /*0040*/ 	.dword	_ZN34_INTERNAL_8eab8d9c_4_k_cu_1db02bf74cuda3std3__436_GLOBAL__N__8eab8d9c_4_k_cu_1db02bf76ignoreE
	.align		8
        /*0048*/ 	.dword	_ZN34_INTERNAL_8eab8d9c_4_k_cu_1db02bf74cuda3std3__419piecewise_constructE
	.align		8
        /*0050*/ 	.dword	_ZN34_INTERNAL_8eab8d9c_4_k_cu_1db02bf74cuda3std3__48in_placeE
	.align		8
        /*0058*/ 	.dword	_ZN34_INTERNAL_8eab8d9c_4_k_cu_1db02bf74cuda3std3__420unreachable_sentinelE
	.align		8
        /*0060*/ 	.dword	_ZN34_INTERNAL_8eab8d9c_4_k_cu_1db02bf74cuda3std3__47nulloptE
	.align		8
        /*0068*/ 	.dword	_ZN34_INTERNAL_8eab8d9c_4_k_cu_1db02bf74cuda3std3__48unexpectE
	.align		8
        /*0070*/ 	.dword	_ZN34_INTERNAL_8eab8d9c_4_k_cu_1db02bf74cuda3std6ranges3__45__cpo4swapE
	.align		8
        /*0078*/ 	.dword	_ZN34_INTERNAL_8eab8d9c_4_k_cu_1db02bf74cuda3std6ranges3__45__cpo9iter_moveE
	.align		8
        /*0080*/ 	.dword	_ZN34_INTERNAL_8eab8d9c_4_k_cu_1db02bf74cuda3std6ranges3__45__cpo5beginE
	.align		8
        /*0088*/ 	.dword	_ZN34_INTERNAL_8eab8d9c_4_k_cu_1db02bf74cuda3std6ranges3__45__cpo3endE
	.align		8
        /*0090*/ 	.dword	_ZN34_INTERNAL_8eab8d9c_4_k_cu_1db02bf74cuda3std6ranges3__45__cpo6cbeginE
	.align		8
        /*0098*/ 	.dword	_ZN34_INTERNAL_8eab8d9c_4_k_cu_1db02bf74cuda3std6ranges3__45__cpo4cendE
	.align		8
        /*00a0*/ 	.dword	_ZN34_INTERNAL_8eab8d9c_4_k_cu_1db02bf74cuda3std6ranges3__45__cpo7advanceE
	.align		8
        /*00a8*/ 	.dword	_ZN34_INTERNAL_8eab8d9c_4_k_cu_1db02bf74cuda3std6ranges3__45__cpo9iter_swapE
	.align		8
        /*00b0*/ 	.dword	_ZN34_INTERNAL_8eab8d9c_4_k_cu_1db02bf74cuda3std6ranges3__45__cpo4nextE
	.align		8
        /*00b8*/ 	.dword	_ZN34_INTERNAL_8eab8d9c_4_k_cu_1db02bf74cuda3std6ranges3__45__cpo4prevE
	.align		8
        /*00c0*/ 	.dword	_ZN34_INTERNAL_8eab8d9c_4_k_cu_1db02bf74cuda3std6ranges3__45__cpo4dataE
	.align		8
        /*00c8*/ 	.dword	_ZN34_INTERNAL_8eab8d9c_4_k_cu_1db02bf74cuda3std6ranges3__45__cpo5cdataE
	.align		8
        /*00d0*/ 	.dword	_ZN34_INTERNAL_8eab8d9c_4_k_cu_1db02bf74cuda3std6ranges3__45__cpo4sizeE
	.align		8
        /*00d8*/ 	.dword	_ZN34_INTERNAL_8eab8d9c_4_k_cu_1db02bf74cuda3std6ranges3__45__cpo5ssizeE
	.align		8
        /*00e0*/ 	.dword	_ZN34_INTERNAL_8eab8d9c_4_k_cu_1db02bf74cuda3std6ranges3__45__cpo8distanceE
	.align		8
        /*00e8*/ 	.dword	_ZN34_INTERNAL_8eab8d9c_4_k_cu_1db02bf76thrust24THRUST_300001_SM_1000_NS8cuda_cub3parE
	.align		8
        /*00f0*/ 	.dword	_ZN34_INTERNAL_8eab8d9c_4_k_cu_1db02bf76thrust24THRUST_300001_SM_1000_NS8cuda_cub10par_nosyncE
	.align		8
        /*00f8*/ 	.dword	_ZN34_INTERNAL_8eab8d9c_4_k_cu_1db02bf76thrust24THRUST_300001_SM_1000_NS6system6detail10sequential3seqE
	.align		8
        /*0100*/ 	.dword	_ZN34_INTERNAL_8eab8d9c_4_k_cu_1db02bf76thrust24THRUST_300001_SM_1000_NS12placeholders2_1E
	.align		8
        /*0108*/ 	.dword	_ZN34_INTERNAL_8eab8d9c_4_k_cu_1db02bf76thrust24THRUST_300001_SM_1000_NS12placeholders2_2E
	.align		8
        /*0110*/ 	.dword	_ZN34_INTERNAL_8eab8d9c_4_k_cu_1db02bf76thrust24THRUST_300001_SM_1000_NS12placeholders2_3E
	.align		8
        /*0118*/ 	.dword	_ZN34_INTERNAL_8eab8d9c_4_k_cu_1db02bf76thrust24THRUST_300001_SM_1000_NS12placeholders2_4E
	.align		8
        /*0120*/ 	.dword	_ZN34_INTERNAL_8eab8d9c_4_k_cu_1db02bf76thrust24THRUST_300001_SM_1000_NS12placeholders2_5E
	.align		8
        /*0128*/ 	.dword	_ZN34_INTERNAL_8eab8d9c_4_k_cu_1db02bf76thrust24THRUST_300001_SM_1000_NS12placeholders2_6E
	.align		8
        /*0130*/ 	.dword	_ZN34_INTERNAL_8eab8d9c_4_k_cu_1db02bf76thrust24THRUST_300001_SM_1000_NS12placeholders2_7E
	.align		8
        /*0138*/ 	.dword	_ZN34_INTERNAL_8eab8d9c_4_k_cu_1db02bf76thrust24THRUST_300001_SM_1000_NS12placeholders2_8E
	.align		8
        /*0140*/ 	.dword	_ZN34_INTERNAL_8eab8d9c_4_k_cu_1db02bf76thrust24THRUST_300001_SM_1000_NS12placeholders2_9E
	.align		8
        /*0148*/ 	.dword	_ZN34_INTERNAL_8eab8d9c_4_k_cu_1db02bf76thrust24THRUST_300001_SM_1000_NS12placeholders3_10E
	.align		8
        /*0150*/ 	.dword	_ZN34_INTERNAL_8eab8d9c_4_k_cu_1db02bf76thrust24THRUST_300001_SM_1000_NS3seqE


//--------------------- .text._ZN3cub18CUB_300001_SM_10006detail11EmptyKernelIvEEvv --------------------------
	.section	.text._ZN3cub18CUB_300001_SM_10006detail11EmptyKernelIvEEvv,"ax",@progbits
	.align	128
        .global         _ZN3cub18CUB_300001_SM_10006detail11EmptyKernelIvEEvv
        .type           _ZN3cub18CUB_300001_SM_10006detail11EmptyKernelIvEEvv,@function
        .size           _ZN3cub18CUB_300001_SM_10006detail11EmptyKernelIvEEvv,(.L_x_1 - _ZN3cub18CUB_300001_SM_10006detail11EmptyKernelIvEEvv)
        .other          _ZN3cub18CUB_300001_SM_10006detail11EmptyKernelIvEEvv,@"STO_CUDA_ENTRY STV_DEFAULT"
_ZN3cub18CUB_300001_SM_10006detail11EmptyKernelIvEEvv:
.text._ZN3cub18CUB_300001_SM_10006detail11EmptyKernelIvEEvv:
[----:B------:R-:W-:Y:S01]  /*0000*/  LDC R1, c[0x0][0x37c] ;  /* 0x0000df00ff017b82 */ /* 0x000fe20000000800 */
[----:B------:R-:W-:Y:S05]  /*0010*/  EXIT ;  /* 0x000000000000794d */ /* 0x000fea0003800000 */
.L_x_0:
[----:B------:R-:W-:-:S00]  /*0020*/  BRA `(.L_x_0) ;  /* 0xfffffffc00fc7947 */ /* 0x000fc0000383ffff */
[----:B------:R-:W-:-:S00]  /*0030*/  NOP ;  /* 0x0000000000007918 */ /* 0x000fc00000000000 */
        /* <DEDUP_REMOVED lines=12> */
.L_x_1:


//--------------------- .nv.shared.reserved.0     --------------------------
	.section	.nv.shared.reserved.0,"aw",@nobits
	.weak		__nv_reservedSMEM_offset_0_alias
	.size		__nv_reservedSMEM_offset_0_alias, 0, 64
	.other		__nv_reservedSMEM_offset_0_alias,@"STO_CUDA_RESERVED_SHARED STV_DEFAULT"
__nv_reservedSMEM_offset_0_alias:
	.zero		0
	.zero		64


//--------------------- .nv.global                --------------------------
	.section	.nv.global,"aw",@nobits
.nv.global:
	.type		_ZN34_INTERNAL_8eab8d9c_4_k_cu_1db02bf76thrust24THRUST_300001_SM_1000_NS3seqE,@object
	.size		_ZN34_INTERNAL_8eab8d9c_4_k_cu_1db02bf76thrust24THRUST_300001_SM_1000_NS3seqE,(_ZN34_INTERNAL_8eab8d9c_4_k_cu_1db02bf74cuda3std3__48in_placeE - _ZN34_INTERNAL_8eab8d9c_4_k_cu_1db02bf76thrust24THRUST_300001_SM_1000_NS3seqE)
_ZN34_INTERNAL_8eab8d9c_4_k_cu_1db02bf76thrust24THRUST_300001_SM_1000_NS3seqE:
	.zero		1
	.type		_ZN34_INTERNAL_8eab8d9c_4_k_cu_1db02bf74cuda3std3__48in_placeE,@object
	.size		_ZN34_INTERNAL_8eab8d9c_4_k_cu_1db02bf74cuda3std3__48in_placeE,(_ZN34_INTERNAL_8eab8d9c_4_k_cu_1db02bf74cuda3std6ranges3__45__cpo4sizeE - _ZN34_INTERNAL_8eab8d9c_4_k_cu_1db02bf74cuda3std3__48in_placeE)
_ZN34_INTERNAL_8eab8d9c_4_k_cu_1db02bf74cuda3std3__48in_placeE:
	.zero		1
	.type		_ZN34_INTERNAL_8eab8d9c_4_k_cu_1db02bf74cuda3std6ranges3__45__cpo4sizeE,@object
	.size		_ZN34_INTERNAL_8eab8d9c_4_k_cu_1db02bf74cuda3std6ranges3__45__cpo4sizeE,(_ZN34_INTERNAL_8eab8d9c_4_k_cu_1db02bf76thrust24THRUST_300001_SM_1000_NS12placeholders2_3E - _ZN34_INTERNAL_8eab8d9c_4_k_cu_1db02bf74cuda3std6ranges3__45__cpo4sizeE)
_ZN34_INTERNAL_8eab8d9c_4_k_cu_1db02bf74cuda3std6ranges3__45__cpo4sizeE:
	.zero		1
	.type		_ZN34_INTERNAL_8eab8d9c_4_k_cu_1db02bf76thrust24THRUST_300001_SM_1000_NS12placeholders2_3E,@object
	.size		_ZN34_INTERNAL_8eab8d9c_4_k_cu_1db02bf76thrust24THRUST_300001_SM_1000_NS12placeholders2_3E,(_ZN34_INTERNAL_8eab8d9c_4_k_cu_1db02bf74cuda3std3__45__cpo6cbeginE - _ZN34_INTERNAL_8eab8d9c_4_k_cu_1db02bf76thrust24THRUST_300001_SM_1000_NS12placeholders2_3E)
_ZN34_INTERNAL_8eab8d9c_4_k_cu_1db02bf76thrust24THRUST_300001_SM_1000_NS12placeholders2_3E:
	.zero		1
	.type		_ZN34_INTERNAL_8eab8d9c_4_k_cu_1db02bf74cuda3std3__45__cpo6cbeginE,@object
	.size		_ZN34_INTERNAL_8eab8d9c_4_k_cu_1db02bf74cuda3std3__45__cpo6cbeginE,(_ZN34_INTERNAL_8eab8d9c_4_k_cu_1db02bf74cuda3std6ranges3__45__cpo6cbeginE - _ZN34_INTERNAL_8eab8d9c_4_k_cu_1db02bf74cuda3std3__45__cpo6cbeginE)
_ZN34_INTERNAL_8eab8d9c_4_k_cu_1db02bf74cuda3std3__45__cpo6cbeginE:
	.zero		1
	.type		_ZN34_INTERNAL_8eab8d9c_4_k_cu_1db02bf74cuda3std6ranges3__45__cpo6cbeginE,@object
	.size		_ZN34_INTERNAL_8eab8d9c_4_k_cu_1db02bf74cuda3std6ranges3__45__cpo6cbeginE,(_ZN34_INTERNAL_8eab8d9c_4_k_cu_1db02bf76thrust24THRUST_300001_SM_1000_NS12placeholders2_7E - _ZN34_INTERNAL_8eab8d9c_4_k_cu_1db02bf74cuda3std6ranges3__45__cpo6cbeginE)
_ZN34_INTERNAL_8eab8d9c_4_k_cu_1db02bf74cuda3std6ranges3__45__cpo6cbeginE:
	.zero		1
	.type		_ZN34_INTERNAL_8eab8d9c_4_k_cu_1db02bf76thrust24THRUST_300001_SM_1000_NS12placeholders2_7E,@object
	.size		_ZN34_INTERNAL_8eab8d9c_4_k_cu_1db02bf76thrust24THRUST_300001_SM_1000_NS12placeholders2_7E,(_ZN34_INTERNAL_8eab8d9c_4_k_cu_1db02bf74cuda3std3__45__cpo7crbeginE - _ZN34_INTERNAL_8eab8d9c_4_k_cu_1db02bf76thrust24THRUST_300001_SM_1000_NS12placeholders2_7E)
_ZN34_INTERNAL_8eab8d9c_4_k_cu_1db02bf76thrust24THRUST_300001_SM_1000_NS12placeholders2_7E:
	.zero		1
	.type		_ZN34_INTERNAL_8eab8d9c_4_k_cu_1db02bf74cuda3std3__45__cpo7crbeginE,@object
	.size		_ZN34_INTERNAL_8eab8d9c_4_k_cu_1db02bf74cuda3std3__45__cpo7crbeginE,(_ZN34_INTERNAL_8eab8d9c_4_k_cu_1db02bf74cuda3std6ranges3__45__cpo4nextE - _ZN34_INTERNAL_8eab8d9c_4_k_cu_1db02bf74cuda3std3__45__cpo7crbeginE)
_ZN34_INTERNAL_8eab8d9c_4_k_cu_1db02bf74cuda3std3__45__cpo7crbeginE:
	.zero		1
	.type		_ZN34_INTERNAL_8eab8d9c_4_k_cu_1db02bf74cuda3std6ranges3__45__cpo4nextE,@object
	.size		_ZN34_INTERNAL_8eab8d9c_4_k_cu_1db02bf74cuda3std6ranges3__45__cpo4nextE,(_ZN34_INTERNAL_8eab8d9c_4_k_cu_1db02bf74cuda3std6ranges3__45__cpo4swapE - _ZN34_INTERNAL_8eab8d9c_4_k_cu_1db02bf74cuda3std6ranges3__45__cpo4nextE)
_ZN34_INTERNAL_8eab8d9c_4_k_cu_1db02bf74cuda3std6ranges3__45__cpo4nextE:
	.zero		1
	.type		_ZN34_INTERNAL_8eab8d9c_4_k_cu_1db02bf74cuda3std6ranges3__45__cpo4swapE,@object
	.size		_ZN34_INTERNAL_8eab8d9c_4_k_cu_1db02bf74cuda3std6ranges3__45__cpo4swapE,(_ZN34_INTERNAL_8eab8d9c_4_k_cu_1db02bf76thrust24THRUST_300001_SM_1000_NS8cuda_cub10par_nosyncE - _ZN34_INTERNAL_8eab8d9c_4_k_cu_1db02bf74cuda3std6ranges3__45__cpo4swapE)
_ZN34_INTERNAL_8eab8d9c_4_k_cu_1db02bf74cuda3std6ranges3__45__cpo4swapE:
	.zero		1
	.type		_ZN34_INTERNAL_8eab8d9c_4_k_cu_1db02bf76thrust24THRUST_300001_SM_1000_NS8cuda_cub10par_nosyncE,@object
	.size		_ZN34_INTERNAL_8eab8d9c_4_k_cu_1db02bf76thrust24THRUST_300001_SM_1000_NS8cuda_cub10par_nosyncE,(_ZN34_INTERNAL_8eab8d9c_4_k_cu_1db02bf76thrust24THRUST_300001_SM_1000_NS12placeholders2_9E - _ZN34_INTERNAL_8eab8d9c_4_k_cu_1db02bf76thrust24THRUST_300001_SM_1000_NS8cuda_cub10par_nosyncE)
_ZN34_INTERNAL_8eab8d9c_4_k_cu_1db02bf76thrust24THRUST_300001_SM_1000_NS8cuda_cub10par_nosyncE:
	.zero		1
	.type		_ZN34_INTERNAL_8eab8d9c_4_k_cu_1db02bf76thrust24THRUST_300001_SM_1000_NS12placeholders2_9E,@object
	.size		_ZN34_INTERNAL_8eab8d9c_4_k_cu_1db02bf76thrust24THRUST_300001_SM_1000_NS12placeholders2_9E,(_ZN34_INTERNAL_8eab8d9c_4_k_cu_1db02bf74cuda3std3__436_GLOBAL__N__8eab8d9c_4_k_cu_1db02bf76ignoreE - _ZN34_INTERNAL_8eab8d9c_4_k_cu_1db02bf76thrust24THRUST_300001_SM_1000_NS12placeholders2_9E)
_ZN34_INTERNAL_8eab8d9c_4_k_cu_1db02bf76thrust24THRUST_300001_SM_1000_NS12placeholders2_9E:
	.zero		1
	.type		_ZN34_INTERNAL_8eab8d9c_4_k_cu_1db02bf74cuda3std3__436_GLOBAL__N__8eab8d9c_4_k_cu_1db02bf76ignoreE,@object
	.size		_ZN34_INTERNAL_8eab8d9c_4_k_cu_1db02bf74cuda3std3__436_GLOBAL__N__8eab8d9c_4_k_cu_1db02bf76ignoreE,(_ZN34_INTERNAL_8eab8d9c_4_k_cu_1db02bf74cuda3std6ranges3__45__cpo4dataE - _ZN34_INTERNAL_8eab8d9c_4_k_cu_1db02bf74cuda3std3__436_GLOBAL__N__8eab8d9c_4_k_cu_1db02bf76ignoreE)
_ZN34_INTERNAL_8eab8d9c_4_k_cu_1db02bf74cuda3std3__436_GLOBAL__N__8eab8d9c_4_k_cu_1db02bf76ignoreE:
	.zero		1
	.type		_ZN34_INTERNAL_8eab8d9c_4_k_cu_1db02bf74cuda3std6ranges3__45__cpo4dataE,@object
	.size		_ZN34_INTERNAL_8eab8d9c_4_k_cu_1db02bf74cuda3std6ranges3__45__cpo4dataE,(_ZN34_INTERNAL_8eab8d9c_4_k_cu_1db02bf76thrust24THRUST_300001_SM_1000_NS12placeholders2_1E - _ZN34_INTERNAL_8eab8d9c_4_k_cu_1db02bf74cuda3std6ranges3__45__cpo4dataE)
_ZN34_INTERNAL_8eab8d9c_4_k_cu_1db02bf74cuda3std6ranges3__45__cpo4dataE:
	.zero		1
	.type		_ZN34_INTERNAL_8eab8d9c_4_k_cu_1db02bf76thrust24THRUST_300001_SM_1000_NS12placeholders2_1E,@object
	.size		_ZN34_INTERNAL_8eab8d9c_4_k_cu_1db02bf76thrust24THRUST_300001_SM_1000_NS12placeholders2_1E,(_ZN34_INTERNAL_8eab8d9c_4_k_cu_1db02bf74cuda3std3__45__cpo5beginE - _ZN34_INTERNAL_8eab8d9c_4_k_cu_1db02bf76thrust24THRUST_300001_SM_1000_NS12placeholders2_1E)
_ZN34_INTERNAL_8eab8d9c_4_k_cu_1db02bf76thrust24THRUST_300001_SM_1000_NS12placeholders2_1E:
	.zero		1
	.type		_ZN34_INTERNAL_8eab8d9c_4_k_cu_1db02bf74cuda3std3__45__cpo5beginE,@object
	.size		_ZN34_INTERNAL_8eab8d9c_4_k_cu_1db02bf74cuda3std3__45__cpo5beginE,(_ZN34_INTERNAL_8eab8d9c_4_k_cu_1db02bf74cuda3std6ranges3__45__cpo5beginE - _ZN34_INTERNAL_8eab8d9c_4_k_cu_1db02bf74cuda3std3__45__cpo5beginE)
_ZN34_INTERNAL_8eab8d9c_4_k_cu_1db02bf74cuda3std3__45__cpo5beginE:
	.zero		1
	.type		_ZN34_INTERNAL_8eab8d9c_4_k_cu_1db02bf74cuda3std6ranges3__45__cpo5beginE,@object
	.size		_ZN34_INTERNAL_8eab8d9c_4_k_cu_1db02bf74cuda3std6ranges3__45__cpo5beginE,(_ZN34_INTERNAL_8eab8d9c_4_k_cu_1db02bf76thrust24THRUST_300001_SM_1000_NS12placeholders2_5E - _ZN34_INTERNAL_8eab8d9c_4_k_cu_1db02bf74cuda3std6ranges3__45__cpo5beginE)
_ZN34_INTERNAL_8eab8d9c_4_k_cu_1db02bf74cuda3std6ranges3__45__cpo5beginE:
	.zero		1
	.type		_ZN34_INTERNAL_8eab8d9c_4_k_cu_1db02bf76thrust24THRUST_300001_SM_1000_NS12placeholders2_5E,@object
	.size		_ZN34_INTERNAL_8eab8d9c_4_k_cu_1db02bf76thrust24THRUST_300001_SM_1000_NS12placeholders2_5E,(_ZN34_INTERNAL_8eab8d9c_4_k_cu_1db02bf74cuda3std3__45__cpo6rbeginE - _ZN34_INTERNAL_8eab8d9c_4_k_cu_1db02bf76thrust24THRUST_300001_SM_1000_NS12placeholders2_5E)
_ZN34_INTERNAL_8eab8d9c_4_k_cu_1db02bf76thrust24THRUST_300001_SM_1000_NS12placeholders2_5E:
	.zero		1
	.type		_ZN34_INTERNAL_8eab8d9c_4_k_cu_1db02bf74cuda3std3__45__cpo6rbeginE,@object
	.size		_ZN34_INTERNAL_8eab8d9c_4_k_cu_1db02bf74cuda3std3__45__cpo6rbeginE,(_ZN34_INTERNAL_8eab8d9c_4_k_cu_1db02bf74cuda3std6ranges3__45__cpo7advanceE - _ZN34_INTERNAL_8eab8d9c_4_k_cu_1db02bf74cuda3std3__45__cpo6rbeginE)
_ZN34_INTERNAL_8eab8d9c_4_k_cu_1db02bf74cuda3std3__45__cpo6rbeginE:
	.zero		1
	.type		_ZN34_INTERNAL_8eab8d9c_4_k_cu_1db02bf74cuda3std6ranges3__45__cpo7advanceE,@object
	.size		_ZN34_INTERNAL_8eab8d9c_4_k_cu_1db02bf74cuda3std6ranges3__45__cpo7advanceE,(_ZN34_INTERNAL_8eab8d9c_4_k_cu_1db02bf74cuda3std3__47nulloptE - _ZN34_INTERNAL_8eab8d9c_4_k_cu_1db02bf74cuda3std6ranges3__45__cpo7advanceE)
_ZN34_INTERNAL_8eab8d9c_4_k_cu_1db02bf74cuda3std6ranges3__45__cpo7advanceE:
	.zero		1
	.type		_ZN34_INTERNAL_8eab8d9c_4_k_cu_1db02bf74cuda3std3__47nulloptE,@object
	.size		_ZN34_INTERNAL_8eab8d9c_4_k_cu_1db02bf74cuda3std3__47nulloptE,(_ZN34_INTERNAL_8eab8d9c_4_k_cu_1db02bf74cuda3std6ranges3__45__cpo8distanceE - _ZN34_INTERNAL_8eab8d9c_4_k_cu_1db02bf74cuda3std3__47nulloptE)
_ZN34_INTERNAL_8eab8d9c_4_k_cu_1db02bf74cuda3std3__47nulloptE:
	.zero		1
	.type		_ZN34_INTERNAL_8eab8d9c_4_k_cu_1db02bf74cuda3std6ranges3__45__cpo8distanceE,@object
	.size		_ZN34_INTERNAL_8eab8d9c_4_k_cu_1db02bf74cuda3std6ranges3__45__cpo8distanceE,(_ZN34_INTERNAL_8eab8d9c_4_k_cu_1db02bf76thrust24THRUST_300001_SM_1000_NS12placeholders3_10E - _ZN34_INTERNAL_8eab8d9c_4_k_cu_1db02bf74cuda3std6ranges3__45__cpo8distanceE)
_ZN34_INTERNAL_8eab8d9c_4_k_cu_1db02bf74cuda3std6ranges3__45__cpo8distanceE:
	.zero		1
	.type		_ZN34_INTERNAL_8eab8d9c_4_k_cu_1db02bf76thrust24THRUST_300001_SM_1000_NS12placeholders3_10E,@object
	.size		_ZN34_INTERNAL_8eab8d9c_4_k_cu_1db02bf76thrust24THRUST_300001_SM_1000_NS12placeholders3_10E,(_ZN34_INTERNAL_8eab8d9c_4_k_cu_1db02bf74cuda3std3__419piecewise_constructE - _ZN34_INTERNAL_8eab8d9c_4_k_cu_1db02bf76thrust24THRUST_300001_SM_1000_NS12placeholders3_10E)
_ZN34_INTERNAL_8eab8d9c_4_k_cu_1db02bf76thrust24THRUST_300001_SM_1000_NS12placeholders3_10E:
	.zero		1
	.type		_ZN34_INTERNAL_8eab8d9c_4_k_cu_1db02bf74cuda3std3__419piecewise_constructE,@object
	.size		_ZN34_INTERNAL_8eab8d9c_4_k_cu_1db02bf74cuda3std3__419piecewise_constructE,(_ZN34_INTERNAL_8eab8d9c_4_k_cu_1db02bf74cuda3std6ranges3__45__cpo5cdataE - _ZN34_INTERNAL_8eab8d9c_4_k_cu_1db02bf74cuda3std3__419piecewise_constructE)
_ZN34_INTERNAL_8eab8d9c_4_k_cu_1db02bf74cuda3std3__419piecewise_constructE:
	.zero		1
	.type		_ZN34_INTERNAL_8eab8d9c_4_k_cu_1db02bf74cuda3std6ranges3__45__cpo5cdataE,@object
	.size		_ZN34_INTERNAL_8eab8d9c_4_k_cu_1db02bf74cuda3std6ranges3__45__cpo5cdataE,(_ZN34_INTERNAL_8eab8d9c_4_k_cu_1db02bf76thrust24THRUST_300001_SM_1000_NS12placeholders2_2E - _ZN34_INTERNAL_8eab8d9c_4_k_cu_1db02bf74cuda3std6ranges3__45__cpo5cdataE)
_ZN34_INTERNAL_8eab8d9c_4_k_cu_1db02bf74cuda3std6ranges3__45__cpo5cdataE:
	.zero		1
	.type		_ZN34_INTERNAL_8eab8d9c_4_k_cu_1db02bf76thrust24THRUST_300001_SM_1000_NS12placeholders2_2E,@object
	.size		_ZN34_INTERNAL_8eab8d9c_4_k_cu_1db02bf76thrust24THRUST_300001_SM_1000_NS12placeholders2_2E,(_ZN34_INTERNAL_8eab8d9c_4_k_cu_1db02bf74cuda3std3__45__cpo3endE - _ZN34_INTERNAL_8eab8d9c_4_k_cu_1db02bf76thrust24THRUST_300001_SM_1000_NS12placeholders2_2E)
_ZN34_INTERNAL_8eab8d9c_4_k_cu_1db02bf76thrust24THRUST_300001_SM_1000_NS12placeholders2_2E:
	.zero		1
	.type		_ZN34_INTERNAL_8eab8d9c_4_k_cu_1db02bf74cuda3std3__45__cpo3endE,@object
	.size		_ZN34_INTERNAL_8eab8d9c_4_k_cu_1db02bf74cuda3std3__45__cpo3endE,(_ZN34_INTERNAL_8eab8d9c_4_k_cu_1db02bf74cuda3std6ranges3__45__cpo3endE - _ZN34_INTERNAL_8eab8d9c_4_k_cu_1db02bf74cuda3std3__45__cpo3endE)
_ZN34_INTERNAL_8eab8d9c_4_k_cu_1db02bf74cuda3std3__45__cpo3endE:
	.zero		1
	.type		_ZN34_INTERNAL_8eab8d9c_4_k_cu_1db02bf74cuda3std6ranges3__45__cpo3endE,@object
	.size		_ZN34_INTERNAL_8eab8d9c_4_k_cu_1db02bf74cuda3std6ranges3__45__cpo3endE,(_ZN34_INTERNAL_8eab8d9c_4_k_cu_1db02bf76thrust24THRUST_300001_SM_1000_NS12placeholders2_6E - _ZN34_INTERNAL_8eab8d9c_4_k_cu_1db02bf74cuda3std6ranges3__45__cpo3endE)
_ZN34_INTERNAL_8eab8d9c_4_k_cu_1db02bf74cuda3std6ranges3__45__cpo3endE:
	.zero		1
	.type		_ZN34_INTERNAL_8eab8d9c_4_k_cu_1db02bf76thrust24THRUST_300001_SM_1000_NS12placeholders2_6E,@object
	.size		_ZN34_INTERNAL_8eab8d9c_4_k_cu_1db02bf76thrust24THRUST_300001_SM_1000_NS12placeholders2_6E,(_ZN34_INTERNAL_8eab8d9c_4_k_cu_1db02bf74cuda3std3__45__cpo4rendE - _ZN34_INTERNAL_8eab8d9c_4_k_cu_1db02bf76thrust24THRUST_300001_SM_1000_NS12placeholders2_6E)
_ZN34_INTERNAL_8eab8d9c_4_k_cu_1db02bf76thrust24THRUST_300001_SM_1000_NS12placeholders2_6E:
	.zero		1
	.type		_ZN34_INTERNAL_8eab8d9c_4_k_cu_1db02bf74cuda3std3__45__cpo4rendE,@object
	.size		_ZN34_INTERNAL_8eab8d9c_4_k_cu_1db02bf74cuda3std3__45__cpo4rendE,(_ZN34_INTERNAL_8eab8d9c_4_k_cu_1db02bf74cuda3std6ranges3__45__cpo9iter_swapE - _ZN34_INTERNAL_8eab8d9c_4_k_cu_1db02bf74cuda3std3__45__cpo4rendE)
_ZN34_INTERNAL_8eab8d9c_4_k_cu_1db02bf74cuda3std3__45__cpo4rendE:
	.zero		1
	.type		_ZN34_INTERNAL_8eab8d9c_4_k_cu_1db02bf74cuda3std6ranges3__45__cpo9iter_swapE,@object
	.size		_ZN34_INTERNAL_8eab8d9c_4_k_cu_1db02bf74cuda3std6ranges3__45__cpo9iter_swapE,(_ZN34_INTERNAL_8eab8d9c_4_k_cu_1db02bf74cuda3std3__48unexpectE - _ZN34_INTERNAL_8eab8d9c_4_k_cu_1db02bf74cuda3std6ranges3__45__cpo9iter_swapE)
_ZN34_INTERNAL_8eab8d9c_4_k_cu_1db02bf74cuda3std6ranges3__45__cpo9iter_swapE:
	.zero		1
	.type		_ZN34_INTERNAL_8eab8d9c_4_k_cu_1db02bf74cuda3std3__48unexpectE,@object
	.size		_ZN34_INTERNAL_8eab8d9c_4_k_cu_1db02bf74cuda3std3__48unexpectE,(_ZN34_INTERNAL_8eab8d9c_4_k_cu_1db02bf76thrust24THRUST_300001_SM_1000_NS8cuda_cub3parE - _ZN34_INTERNAL_8eab8d9c_4_k_cu_1db02bf74cuda3std3__48unexpectE)
_ZN34_INTERNAL_8eab8d9c_4_k_cu_1db02bf74cuda3std3__48unexpectE:
	.zero		1
	.type		_ZN34_INTERNAL_8eab8d9c_4_k_cu_1db02bf76thrust24THRUST_300001_SM_1000_NS8cuda_cub3parE,@object
	.size		_ZN34_INTERNAL_8eab8d9c_4_k_cu_1db02bf76thrust24THRUST_300001_SM_1000_NS8cuda_cub3parE,(_ZN34_INTERNAL_8eab8d9c_4_k_cu_1db02bf76thrust24THRUST_300001_SM_1000_NS12placeholders2_4E - _ZN34_INTERNAL_8eab8d9c_4_k_cu_1db02bf76thrust24THRUST_300001_SM_1000_NS8cuda_cub3parE)
_ZN34_INTERNAL_8eab8d9c_4_k_cu_1db02bf76thrust24THRUST_300001_SM_1000_NS8cuda_cub3parE:
	.zero		1
	.type		_ZN34_INTERNAL_8eab8d9c_4_k_cu_1db02bf76thrust24THRUST_300001_SM_1000_NS12placeholders2_4E,@object
	.size		_ZN34_INTERNAL_8eab8d9c_4_k_cu_1db02bf76thrust24THRUST_300001_SM_1000_NS12placeholders2_4E,(_ZN34_INTERNAL_8eab8d9c_4_k_cu_1db02bf74cuda3std3__45__cpo4cendE - _ZN34_INTERNAL_8eab8d9c_4_k_cu_1db02bf76thrust24THRUST_300001_SM_1000_NS12placeholders2_4E)
_ZN34_INTERNAL_8eab8d9c_4_k_cu_1db02bf76thrust24THRUST_300001_SM_1000_NS12placeholders2_4E:
	.zero		1
	.type		_ZN34_INTERNAL_8eab8d9c_4_k_cu_1db02bf74cuda3std3__45__cpo4cendE,@object
	.size		_ZN34_INTERNAL_8eab8d9c_4_k_cu_1db02bf74cuda3std3__45__cpo4cendE,(_ZN34_INTERNAL_8eab8d9c_4_k_cu_1db02bf74cuda3std6ranges3__45__cpo4cendE - _ZN34_INTERNAL_8eab8d9c_4_k_cu_1db02bf74cuda3std3__45__cpo4cendE)
_ZN34_INTERNAL_8eab8d9c_4_k_cu_1db02bf74cuda3std3__45__cpo4cendE:
	.zero		1
	.type		_ZN34_INTERNAL_8eab8d9c_4_k_cu_1db02bf74cuda3std6ranges3__45__cpo4cendE,@object
	.size		_ZN34_INTERNAL_8eab8d9c_4_k_cu_1db02bf74cuda3std6ranges3__45__cpo4cendE,(_ZN34_INTERNAL_8eab8d9c_4_k_cu_1db02bf74cuda3std3__420unreachable_sentinelE - _ZN34_INTERNAL_8eab8d9c_4_k_cu_1db02bf74cuda3std6ranges3__45__cpo4cendE)
_ZN34_INTERNAL_8eab8d9c_4_k_cu_1db02bf74cuda3std6ranges3__45__cpo4cendE:
	.zero		1
	.type		_ZN34_INTERNAL_8eab8d9c_4_k_cu_1db02bf74cuda3std3__420unreachable_sentinelE,@object
	.size		_ZN34_INTERNAL_8eab8d9c_4_k_cu_1db02bf74cuda3std3__420unreachable_sentinelE,(_ZN34_INTERNAL_8eab8d9c_4_k_cu_1db02bf74cuda3std6ranges3__45__cpo5ssizeE - _ZN34_INTERNAL_8eab8d9c_4_k_cu_1db02bf74cuda3std3__420unreachable_sentinelE)
_ZN34_INTERNAL_8eab8d9c_4_k_cu_1db02bf74cuda3std3__420unreachable_sentinelE:
	.zero		1
	.type		_ZN34_INTERNAL_8eab8d9c_4_k_cu_1db02bf74cuda3std6ranges3__45__cpo5ssizeE,@object
	.size		_ZN34_INTERNAL_8eab8d9c_4_k_cu_1db02bf74cuda3std6ranges3__45__cpo5ssizeE,(_ZN34_INTERNAL_8eab8d9c_4_k_cu_1db02bf76thrust24THRUST_300001_SM_1000_NS12placeholders2_8E - _ZN34_INTERNAL_8eab8d9c_4_k_cu_1db02bf74cuda3std6ranges3__45__cpo5ssizeE)
_ZN34_INTERNAL_8eab8d9c_4_k_cu_1db02bf74cuda3std6ranges3__45__cpo5ssizeE:
	.zero		1
	.type		_ZN34_INTERNAL_8eab8d9c_4_k_cu_1db02bf76thrust24THRUST_300001_SM_1000_NS12placeholders2_8E,@object
	.size		_ZN34_INTERNAL_8eab8d9c_4_k_cu_1db02bf76thrust24THRUST_300001_SM_1000_NS12placeholders2_8E,(_ZN34_INTERNAL_8eab8d9c_4_k_cu_1db02bf74cuda3std3__45__cpo5crendE - _ZN34_INTERNAL_8eab8d9c_4_k_cu_1db02bf76thrust24THRUST_300001_SM_1000_NS12placeholders2_8E)
_ZN34_INTERNAL_8eab8d9c_4_k_cu_1db02bf76thrust24THRUST_300001_SM_1000_NS12placeholders2_8E:
	.zero		1
	.type		_ZN34_INTERNAL_8eab8d9c_4_k_cu_1db02bf74cuda3std3__45__cpo5crendE,@object
	.size		_ZN34_INTERNAL_8eab8d9c_4_k_cu_1db02bf74cuda3std3__45__cpo5crendE,(_ZN34_INTERNAL_8eab8d9c_4_k_cu_1db02bf74cuda3std6ranges3__45__cpo4prevE - _ZN34_INTERNAL_8eab8d9c_4_k_cu_1db02bf74cuda3std3__45__cpo5crendE)
_ZN34_INTERNAL_8eab8d9c_4_k_cu_1db02bf74cuda3std3__45__cpo5crendE:
	.zero		1
	.type		_ZN34_INTERNAL_8eab8d9c_4_k_cu_1db02bf74cuda3std6ranges3__45__cpo4prevE,@object
	.size		_ZN34_INTERNAL_8eab8d9c_4_k_cu_1db02bf74cuda3std6ranges3__45__cpo4prevE,(_ZN34_INTERNAL_8eab8d9c_4_k_cu_1db02bf74cuda3std6ranges3__45__cpo9iter_moveE - _ZN34_INTERNAL_8eab8d9c_4_k_cu_1db02bf74cuda3std6ranges3__45__cpo4prevE)
_ZN34_INTERNAL_8eab8d9c_4_k_cu_1db02bf74cuda3std6ranges3__45__cpo4prevE:
	.zero		1
	.type		_ZN34_INTERNAL_8eab8d9c_4_k_cu_1db02bf74cuda3std6ranges3__45__cpo9iter_moveE,@object
	.size		_ZN34_INTERNAL_8eab8d9c_4_k_cu_1db02bf74cuda3std6ranges3__45__cpo9iter_moveE,(_ZN34_INTERNAL_8eab8d9c_4_k_cu_1db02bf76thrust24THRUST_300001_SM_1000_NS6system6detail10sequential3seqE - _ZN34_INTERNAL_8eab8d9c_4_k_cu_1db02bf74cuda3std6ranges3__45__cpo9iter_moveE)
_ZN34_INTERNAL_8eab8d9c_4_k_cu_1db02bf74cuda3std6ranges3__45__cpo9iter_moveE:
	.zero		1
	.type		_ZN34_INTERNAL_8eab8d9c_4_k_cu_1db02bf76thrust24THRUST_300001_SM_1000_NS6system6detail10sequential3seqE,@object
	.size		_ZN34_INTERNAL_8eab8d9c_4_k_cu_1db02bf76thrust24THRUST_300001_SM_1000_NS6system6detail10sequential3seqE,(.L_31 - _ZN34_INTERNAL_8eab8d9c_4_k_cu_1db02bf76thrust24THRUST_300001_SM_1000_NS6system6detail10sequential3seqE)
_ZN34_INTERNAL_8eab8d9c_4_k_cu_1db02bf76thrust24THRUST_300001_SM_1000_NS6system6detail10sequential3seqE:
	.zero		1
.L_31:


//--------------------- .nv.constant0._ZN3cub18CUB_300001_SM_10006detail11EmptyKernelIvEEvv --------------------------
	.section	.nv.constant0._ZN3cub18CUB_300001_SM_10006detail11EmptyKernelIvEEvv,"a",@progbits
	.sectionflags	@""
	.align	4
.nv.constant0._ZN3cub18CUB_300001_SM_10006detail11EmptyKernelIvEEvv:
	.zero		896


//--------------------- SYMBOLS --------------------------

	.type		.nv.reservedSmem.offset0,@object
	.size		.nv.reservedSmem.offset0,0x4
